	.headerflags	@"EF_CUDA_TEXMODE_UNIFIED EF_CUDA_64BIT_ADDRESS EF_CUDA_ACCELERATORS EF_CUDA_SM90 EF_CUDA_VIRTUAL_SM(EF_CUDA_SM90)"
	.elftype	@"ET_EXEC"


//--------------------- .nv.info                  --------------------------
	.section	.nv.info,"",@"SHT_CUDA_INFO"
	.align	4


	//----- nvinfo : EIATTR_REGCOUNT
	.align		4
        /*0000*/ 	.byte	0x04, 0x2f
        /*0002*/ 	.short	(.L_3 - .L_2)
	.align		4
.L_2:
        /*0004*/ 	.word	index@(triton_poi_fused__native_batch_norm_legit_no_training_add_relu_16)
        /*0008*/ 	.word	0x0000001e


	//----- nvinfo : EIATTR_MIN_STACK_SIZE
	.align		4
.L_3:
        /*000c*/ 	.byte	0x04, 0x12
        /*000e*/ 	.short	(.L_5 - .L_4)
	.align		4
.L_4:
        /*0010*/ 	.word	index@(triton_poi_fused__native_batch_norm_legit_no_training_add_relu_16)
        /*0014*/ 	.word	0x00000000


	//----- nvinfo : EIATTR_FRAME_SIZE
	.align		4
.L_5:
        /*0018*/ 	.byte	0x04, 0x11
        /*001a*/ 	.short	(.L_7 - .L_6)
	.align		4
.L_6:
        /*001c*/ 	.word	index@(triton_poi_fused__native_batch_norm_legit_no_training_add_relu_16)
        /*0020*/ 	.word	0x00000000


	//----- nvinfo : EIATTR_MIN_STACK_SIZE
	.align		4
.L_7:
        /*0024*/ 	.byte	0x04, 0x12
        /*0026*/ 	.short	(.L_9 - .L_8)
	.align		4
.L_8:
        /*0028*/ 	.word	index@(triton_poi_fused__native_batch_norm_legit_no_training_add_relu_16)
        /*002c*/ 	.word	0x00000000
.L_9:


//--------------------- .nv.info.triton_poi_fused__native_batch_norm_legit_no_training_add_relu_16 --------------------------
	.section	.nv.info.triton_poi_fused__native_batch_norm_legit_no_training_add_relu_16,"",@"SHT_CUDA_INFO"
	.sectionflags	@""
	.align	4


	//----- nvinfo : EIATTR_CUDA_API_VERSION
	.align		4
        /*0000*/ 	.byte	0x04, 0x37
        /*0002*/ 	.short	(.L_11 - .L_10)
.L_10:
        /*0004*/ 	.word	0x0000007c


	//----- nvinfo : EIATTR_KPARAM_INFO
	.align		4
.L_11:
        /*0008*/ 	.byte	0x04, 0x17
        /*000a*/ 	.short	(.L_13 - .L_12)
.L_12:
        /*000c*/ 	.word	0x00000000
        /*0010*/ 	.short	0x0007
        /*0012*/ 	.short	0x0038
        /*0014*/ 	.byte	0x00, 0xf0, 0x11, 0x00


	//----- nvinfo : EIATTR_KPARAM_INFO
	.align		4
.L_13:
        /*0018*/ 	.byte	0x04, 0x17
        /*001a*/ 	.short	(.L_15 - .L_14)
.L_14:
        /*001c*/ 	.word	0x00000000
        /*0020*/ 	.short	0x0006
        /*0022*/ 	.short	0x0030
        /*0024*/ 	.byte	0x00, 0xf4, 0x21, 0x00


	//----- nvinfo : EIATTR_KPARAM_INFO
	.align		4
.L_15:
        /*0028*/ 	.byte	0x04, 0x17
        /*002a*/ 	.short	(.L_17 - .L_16)
.L_16:
        /*002c*/ 	.word	0x00000000
        /*0030*/ 	.short	0x0005
        /*0032*/ 	.short	0x0028
        /*0034*/ 	.byte	0x00, 0xf4, 0x21, 0x00


	//----- nvinfo : EIATTR_KPARAM_INFO
	.align		4
.L_17:
        /*0038*/ 	.byte	0x04, 0x17
        /*003a*/ 	.short	(.L_19 - .L_18)
.L_18:
        /*003c*/ 	.word	0x00000000
        /*0040*/ 	.short	0x0004
        /*0042*/ 	.short	0x0020
        /*0044*/ 	.byte	0x00, 0xf4, 0x21, 0x00


	//----- nvinfo : EIATTR_KPARAM_INFO
	.align		4
.L_19:
        /*0048*/ 	.byte	0x04, 0x17
        /*004a*/ 	.short	(.L_21 - .L_20)
.L_20:
        /*004c*/ 	.word	0x00000000
        /*0050*/ 	.short	0x0003
        /*0052*/ 	.short	0x0018
        /*0054*/ 	.byte	0x00, 0xf4, 0x21, 0x00


	//----- nvinfo : EIATTR_KPARAM_INFO
	.align		4
.L_21:
        /*0058*/ 	.byte	0x04, 0x17
        /*005a*/ 	.short	(.L_23 - .L_22)
.L_22:
        /*005c*/ 	.word	0x00000000
        /*0060*/ 	.short	0x0002
        /*0062*/ 	.short	0x0010
        /*0064*/ 	.byte	0x00, 0xf4, 0x21, 0x00


	//----- nvinfo : EIATTR_KPARAM_INFO
	.align		4
.L_23:
        /*0068*/ 	.byte	0x04, 0x17
        /*006a*/ 	.short	(.L_25 - .L_24)
.L_24:
        /*006c*/ 	.word	0x00000000
        /*0070*/ 	.short	0x0001
        /*0072*/ 	.short	0x0008
        /*0074*/ 	.byte	0x00, 0xf4, 0x21, 0x00


	//----- nvinfo : EIATTR_KPARAM_INFO
	.align		4
.L_25:
        /*0078*/ 	.byte	0x04, 0x17
        /*007a*/ 	.short	(.L_27 - .L_26)
.L_26:
        /*007c*/ 	.word	0x00000000
        /*0080*/ 	.short	0x0000
        /*0082*/ 	.short	0x0000
        /*0084*/ 	.byte	0x00, 0xf4, 0x21, 0x00


	//----- nvinfo : EIATTR_SPARSE_MMA_MASK
	.align		4
.L_27:
        /*0088*/ 	.byte	0x03, 0x50
        /*008a*/ 	.short	0x0000


	//----- nvinfo : EIATTR_MAXREG_COUNT
	.align		4
        /*008c*/ 	.byte	0x03, 0x1b
        /*008e*/ 	.short	0x00ff


	//----- nvinfo : EIATTR_EXIT_INSTR_OFFSETS
	.align		4
        /*0090*/ 	.byte	0x04, 0x1c
        /*0092*/ 	.short	(.L_29 - .L_28)


	//   ....[0]....
.L_28:
        /*0094*/ 	.word	0x00000620


	//----- nvinfo : EIATTR_REQNTID
	.align		4
.L_29:
        /*0098*/ 	.byte	0x04, 0x10
        /*009a*/ 	.short	(.L_31 - .L_30)
.L_30:
        /*009c*/ 	.word	0x00000080
        /*00a0*/ 	.word	0x00000001
        /*00a4*/ 	.word	0x00000001


	//----- nvinfo : EIATTR_CBANK_PARAM_SIZE
	.align		4
.L_31:
        /*00a8*/ 	.byte	0x03, 0x19
        /*00aa*/ 	.short	0x003c


	//----- nvinfo : EIATTR_PARAM_CBANK
	.align		4
        /*00ac*/ 	.byte	0x04, 0x0a
        /*00ae*/ 	.short	(.L_33 - .L_32)
	.align		4
.L_32:
        /*00b0*/ 	.word	index@(.nv.constant0.triton_poi_fused__native_batch_norm_legit_no_training_add_relu_16)
        /*00b4*/ 	.short	0x0210
        /*00b6*/ 	.short	0x003c


	//----- nvinfo : EIATTR_SW_WAR
	.align		4
.L_33:
        /*00b8*/ 	.byte	0x04, 0x36
        /*00ba*/ 	.short	(.L_35 - .L_34)
.L_34:
        /*00bc*/ 	.word	0x00000008
.L_35:


//--------------------- .nv.callgraph             --------------------------
	.section	.nv.callgraph,"",@"SHT_CUDA_CALLGRAPH"
	.align	4
	.sectionentsize	8
	.align		4
        /*0000*/ 	.word	0x00000000
	.align		4
        /*0004*/ 	.word	0xffffffff
	.align		4
        /*0008*/ 	.word	0x00000000
	.align		4
        /*000c*/ 	.word	0xfffffffe
	.align		4
        /*0010*/ 	.word	0x00000000
	.align		4
        /*0014*/ 	.word	0xfffffffd
	.align		4
        /*0018*/ 	.word	0x00000000
	.align		4
        /*001c*/ 	.word	0xfffffffc


//--------------------- .nv.constant4             --------------------------
	.section	.nv.constant4,"a",@progbits
	.align	8
	.align		8
.nv.constant4:
        /*0000*/ 	.dword	_$_str
	.align		8
        /*0008*/ 	.dword	_$_str_$_2


//--------------------- .text.triton_poi_fused__native_batch_norm_legit_no_training_add_relu_16 --------------------------
	.section	.text.triton_poi_fused__native_batch_norm_legit_no_training_add_relu_16,"ax",@progbits
	.align	128
        .global         triton_poi_fused__native_batch_norm_legit_no_training_add_relu_16
        .type           triton_poi_fused__native_batch_norm_legit_no_training_add_relu_16,@function
        .size           triton_poi_fused__native_batch_norm_legit_no_training_add_relu_16,(.L_x_1 - triton_poi_fused__native_batch_norm_legit_no_training_add_relu_16)
        .other          triton_poi_fused__native_batch_norm_legit_no_training_add_relu_16,@"STO_CUDA_ENTRY STV_DEFAULT"
triton_poi_fused__native_batch_norm_legit_no_training_add_relu_16:
.text.triton_poi_fused__native_batch_norm_legit_no_training_add_relu_16:
[----:B------:R-:W-:Y:S01]  /*0000*/  LDC R1, c[0x0][0x28] ;  /* 0x00000a00ff017b82 */ /* 0x000fe20000000800 */
[----:B------:R-:W1:Y:S07]  /*0010*/  S2R R0, SR_TID.X ;  /* 0x0000000000007919 */ /* 0x000e6e0000002100 */
[----:B------:R-:W2:Y:S01]  /*0020*/  LDC.64 R4, c[0x0][0x220] ;  /* 0x00008800ff047b82 */ /* 0x000ea20000000a00 */
[----:B------:R-:W-:Y:S01]  /*0030*/  ULDC.64 UR4, c[0x0][0x208] ;  /* 0x0000820000047ab9 */ /* 0x000fe20000000a00 */
[----:B------:R-:W3:Y:S06]  /*0040*/  S2R R7, SR_CTAID.X ;  /* 0x0000000000077919 */ /* 0x000eec0000002500 */
[----:B------:R-:W4:Y:S08]  /*0050*/  LDC.64 R8, c[0x0][0x210] ;  /* 0x00008400ff087b82 */ /* 0x000f300000000a00 */
[----:B------:R-:W5:Y:S08]  /*0060*/  LDC.64 R12, c[0x0][0x218] ;  /* 0x00008600ff0c7b82 */ /* 0x000f700000000a00 */
[----:B------:R-:W5:Y:S01]  /*0070*/  LDC.64 R16, c[0x0][0x228] ;  /* 0x00008a00ff107b82 */ /* 0x000f620000000a00 */
[----:B-1----:R-:W-:-:S07]  /*0080*/  SHF.L.U32 R0, R0, 0x2, RZ ;  /* 0x0000000200007819 */ /* 0x002fce00000006ff */
[----:B------:R-:W1:Y:S01]  /*0090*/  LDC.64 R20, c[0x0][0x230] ;  /* 0x00008c00ff147b82 */ /* 0x000e620000000a00 */
[----:B---3--:R-:W-:Y:S02]  /*00a0*/  SHF.R.S32.HI R3, RZ, 0x16, R7 ;  /* 0x00000016ff037819 */ /* 0x008fe40000011407 */
[----:B------:R-:W-:Y:S02]  /*00b0*/  LOP3.LUT R0, R0, 0x1fc, RZ, 0xc0, !PT ;  /* 0x000001fc00007812 */ /* 0x000fe400078ec0ff */
[----:B------:R-:W-:-:S03]  /*00c0*/  SGXT R3, R3, 0x1 ;  /* 0x000000010303781a */ /* 0x000fc60000000200 */
[----:B------:R-:W3:Y:S01]  /*00d0*/  LDC.64 R24, c[0x0][0x238] ;  /* 0x00008e00ff187b82 */ /* 0x000ee20000000a00 */
[----:B------:R-:W-:-:S04]  /*00e0*/  LEA R0, R7, R0, 0x9 ;  /* 0x0000000007007211 */ /* 0x000fc800078e48ff */
[----:B------:R-:W-:-:S04]  /*00f0*/  LEA.HI R3, R3, R0, RZ, 0x6 ;  /* 0x0000000003037211 */ /* 0x000fc800078f30ff */
[----:B------:R-:W-:-:S04]  /*0100*/  LOP3.LUT R3, R3, 0xffffffc0, RZ, 0xc0, !PT ;  /* 0xffffffc003037812 */ /* 0x000fc800078ec0ff */
[----:B------:R-:W-:-:S05]  /*0110*/  IADD3 R2, R0, -R3, RZ ;  /* 0x8000000300027210 */ /* 0x000fca0007ffe0ff */
[----:B--2---:R-:W-:-:S06]  /*0120*/  IMAD.WIDE R4, R2, 0x4, R4 ;  /* 0x0000000402047825 */ /* 0x004fcc00078e0204 */
[----:B------:R-:W2:Y:S01]  /*0130*/  LDG.E.EL.128 R4, desc[UR4][R4.64] ;  /* 0x0000000404047981 */ /* 0x000ea2000c2e1d00 */
[----:B----4-:R-:W-:-:S04]  /*0140*/  IMAD.WIDE R8, R0, 0x4, R8 ;  /* 0x0000000400087825 */ /* 0x010fc800078e0208 */
[C---:B-----5:R-:W-:Y:S02]  /*0150*/  IMAD.WIDE R12, R2.reuse, 0x4, R12 ;  /* 0x00000004020c7825 */ /* 0x060fe400078e020c */
[----:B------:R-:W4:Y:S04]  /*0160*/  LDG.E.128 R8, desc[UR4][R8.64] ;  /* 0x0000000408087981 */ /* 0x000f28000c1e1d00 */
[----:B------:R-:W4:Y:S01]  /*0170*/  LDG.E.EL.128 R12, desc[UR4][R12.64] ;  /* 0x000000040c0c7981 */ /* 0x000f22000c2e1d00 */
[----:B0-----:R-:W-:-:S04]  /*0180*/  IMAD.WIDE R16, R2, 0x4, R16 ;  /* 0x0000000402107825 */ /* 0x001fc800078e0210 */
[----:B-1----:R-:W-:Y:S02]  /*0190*/  IMAD.WIDE R20, R2, 0x4, R20 ;  /* 0x0000000402147825 */ /* 0x002fe400078e0214 */
[----:B------:R-:W5:Y:S02]  /*01a0*/  LDG.E.EL.128 R16, desc[UR4][R16.64] ;  /* 0x0000000410107981 */ /* 0x000f64000c2e1d00 */
[----:B---3--:R-:W-:Y:S02]  /*01b0*/  IMAD.WIDE R24, R0, 0x4, R24 ;  /* 0x0000000400187825 */ /* 0x008fe400078e0218 */
[----:B------:R-:W5:Y:S04]  /*01c0*/  LDG.E.EL.128 R20, desc[UR4][R20.64] ;  /* 0x0000000414147981 */ /* 0x000f68000c2e1d00 */
[----:B------:R-:W3:Y:S01]  /*01d0*/  LDG.E.128 R24, desc[UR4][R24.64] ;  /* 0x0000000418187981 */ /* 0x000ee2000c1e1d00 */
[----:B--2---:R-:W-:Y:S01]  /*01e0*/  FADD R2, R4, 9.9999997473787516356e-06 ;  /* 0x3727c5ac04027421 */ /* 0x004fe20000000000 */
[----:B------:R-:W-:-:S05]  /*01f0*/  FADD R3, R5, 9.9999997473787516356e-06 ;  /* 0x3727c5ac05037421 */ /* 0x000fca0000000000 */
[----:B------:R-:W0:Y:S01]  /*0200*/  MUFU.SQRT R2, R2 ;  /* 0x0000000200027308 */ /* 0x000e220000002000 */
[----:B------:R-:W-:Y:S01]  /*0210*/  FADD R6, R6, 9.9999997473787516356e-06 ;  /* 0x3727c5ac06067421 */ /* 0x000fe20000000000 */
[----:B------:R-:W-:-:S06]  /*0220*/  FADD R7, R7, 9.9999997473787516356e-06 ;  /* 0x3727c5ac07077421 */ /* 0x000fcc0000000000 */
[----:B------:R-:W1:Y:S08]  /*0230*/  MUFU.SQRT R3, R3 ;  /* 0x0000000300037308 */ /* 0x000e700000002000 */
[----:B------:R2:W3:Y:S01]  /*0240*/  MUFU.SQRT R4, R6 ;  /* 0x0000000600047308 */ /* 0x0004e20000002000 */
[----:B0-----:R-:W-:-:S07]  /*0250*/  FSETP.GT.AND P6, PT, R2, 8.50705917302346158658e+37, PT ;  /* 0x7e8000000200780b */ /* 0x001fce0003fc4000 */
[----:B------:R0:W4:Y:S01]  /*0260*/  MUFU.SQRT R5, R7 ;  /* 0x0000000700057308 */ /* 0x0001220000002000 */
[----:B--2---:R-:W-:Y:S01]  /*0270*/  HFMA2.MMA R6, -RZ, RZ, 1.625, 0 ;  /* 0x3e800000ff067435 */ /* 0x004fe200000001ff */
[C---:B-1----:R-:W-:Y:S02]  /*0280*/  FSETP.GT.AND P4, PT, R3.reuse, 8.50705917302346158658e+37, PT ;  /* 0x7e8000000300780b */ /* 0x042fe40003f84000 */
[----:B------:R-:W-:Y:S02]  /*0290*/  FSETP.GEU.AND P5, PT, R2, 1.175494350822287508e-38, PT ;  /* 0x008000000200780b */ /* 0x000fe40003fae000 */
[----:B------:R-:W-:Y:S02]  /*02a0*/  FSETP.GEU.AND P3, PT, R3, 1.175494350822287508e-38, PT ;  /* 0x008000000300780b */ /* 0x000fe40003f6e000 */
[----:B---3--:R-:W-:Y:S01]  /*02b0*/  FSETP.GT.AND P2, PT, R4, 8.50705917302346158658e+37, PT ;  /* 0x7e8000000400780b */ /* 0x008fe20003f44000 */
[----:B------:R-:W-:Y:S01]  /*02c0*/  @P6 FMUL R2, R2, 0.25 ;  /* 0x3e80000002026820 */ /* 0x000fe20000400000 */
[----:B------:R-:W-:-:S02]  /*02d0*/  FSETP.GEU.AND P0, PT, R4, 1.175494350822287508e-38, PT ;  /* 0x008000000400780b */ /* 0x000fc40003f0e000 */
[----:B0-----:R-:W-:Y:S02]  /*02e0*/  FSEL R7, R6, 1, P6 ;  /* 0x3f80000006077808 */ /* 0x001fe40003000000 */
[C---:B----4-:R-:W-:Y:S02]  /*02f0*/  FSETP.GT.AND P1, PT, R5.reuse, 8.50705917302346158658e+37, PT ;  /* 0x7e8000000500780b */ /* 0x050fe40003f24000 */
[----:B------:R-:W-:Y:S01]  /*0300*/  FSETP.GEU.AND P6, PT, R5, 1.175494350822287508e-38, PT ;  /* 0x008000000500780b */ /* 0x000fe20003fce000 */
[----:B------:R-:W-:Y:S01]  /*0310*/  @P4 FMUL R3, R3, 0.25 ;  /* 0x3e80000003034820 */ /* 0x000fe20000400000 */
[----:B------:R-:W-:-:S03]  /*0320*/  @!P5 FMUL R2, R2, 16777216 ;  /* 0x4b8000000202d820 */ /* 0x000fc60000400000 */
[----:B------:R-:W-:Y:S01]  /*0330*/  @!P3 FMUL R3, R3, 16777216 ;  /* 0x4b8000000303b820 */ /* 0x000fe20000400000 */
[----:B------:R-:W-:-:S05]  /*0340*/  @P2 FMUL R4, R4, 0.25 ;  /* 0x3e80000004042820 */ /* 0x000fca0000400000 */
[----:B------:R-:W-:Y:S01]  /*0350*/  @P1 FMUL R5, R5, 0.25 ;  /* 0x3e80000005051820 */ /* 0x000fe20000400000 */
[----:B------:R-:W0:Y:S01]  /*0360*/  MUFU.RCP R2, R2 ;  /* 0x0000000200027308 */ /* 0x000e220000001000 */
[----:B------:R-:W-:Y:S02]  /*0370*/  @!P0 FMUL R4, R4, 16777216 ;  /* 0x4b80000004048820 */ /* 0x000fe40000400000 */
[----:B------:R-:W-:-:S05]  /*0380*/  @!P6 FMUL R5, R5, 16777216 ;  /* 0x4b8000000505e820 */ /* 0x000fca0000400000 */
[----:B------:R-:W1:Y:S01]  /*0390*/  MUFU.RCP R3, R3 ;  /* 0x0000000300037308 */ /* 0x000e620000001000 */
[----:B------:R-:W-:Y:S01]  /*03a0*/  FADD R10, R10, -R14 ;  /* 0x8000000e0a0a7221 */ /* 0x000fe20000000000 */
[----:B------:R-:W-:Y:S01]  /*03b0*/  FSEL R14, R6, 1, P4 ;  /* 0x3f800000060e7808 */ /* 0x000fe20002000000 */
[----:B------:R-:W-:-:S05]  /*03c0*/  FADD R9, R9, -R13 ;  /* 0x8000000d09097221 */ /* 0x000fca0000000000 */
[----:B------:R-:W2:Y:S01]  /*03d0*/  MUFU.RCP R4, R4 ;  /* 0x0000000400047308 */ /* 0x000ea20000001000 */
[----:B------:R-:W-:Y:S01]  /*03e0*/  @!P5 FMUL R7, R7, 16777216 ;  /* 0x4b8000000707d820 */ /* 0x000fe20000400000 */
[----:B------:R-:W-:Y:S01]  /*03f0*/  @!P3 FMUL R14, R14, 16777216 ;  /* 0x4b8000000e0eb820 */ /* 0x000fe20000400000 */
[----:B------:R-:W-:-:S05]  /*0400*/  FSEL R13, R6, 1, P2 ;  /* 0x3f800000060d7808 */ /* 0x000fca0001000000 */
[----:B------:R-:W3:Y:S01]  /*0410*/  MUFU.RCP R5, R5 ;  /* 0x0000000500057308 */ /* 0x000ee20000001000 */
[----:B------:R-:W-:Y:S01]  /*0420*/  FSEL R6, R6, 1, P1 ;  /* 0x3f80000006067808 */ /* 0x000fe20000800000 */
[----:B0-----:R-:W-:Y:S01]  /*0430*/  FMUL R7, R2, R7 ;  /* 0x0000000702077220 */ /* 0x001fe20000400000 */
[----:B-1----:R-:W-:Y:S01]  /*0440*/  FMUL R14, R3, R14 ;  /* 0x0000000e030e7220 */ /* 0x002fe20000400000 */
[----:B------:R-:W-:Y:S01]  /*0450*/  @!P0 FMUL R13, R13, 16777216 ;  /* 0x4b8000000d0d8820 */ /* 0x000fe20000400000 */
[----:B------:R-:W0:Y:S01]  /*0460*/  LDC.64 R2, c[0x0][0x240] ;  /* 0x00009000ff027b82 */ /* 0x000e220000000a00 */
[----:B------:R-:W-:Y:S01]  /*0470*/  @!P6 FMUL R6, R6, 16777216 ;  /* 0x4b8000000606e820 */ /* 0x000fe20000400000 */
[----:B------:R-:W-:Y:S01]  /*0480*/  FADD R11, R11, -R15 ;  /* 0x8000000f0b0b7221 */ /* 0x000fe20000000000 */
[----:B------:R-:W-:Y:S01]  /*0490*/  FADD R8, R8, -R12 ;  /* 0x8000000c08087221 */ /* 0x000fe20000000000 */
[----:B--2---:R-:W-:Y:S01]  /*04a0*/  FMUL R13, R4, R13 ;  /* 0x0000000d040d7220 */ /* 0x004fe20000400000 */
[----:B------:R-:W-:Y:S01]  /*04b0*/  FMUL R14, R14, R9 ;  /* 0x000000090e0e7220 */ /* 0x000fe20000400000 */
[----:B---3--:R-:W-:Y:S01]  /*04c0*/  FMUL R6, R5, R6 ;  /* 0x0000000605067220 */ /* 0x008fe20000400000 */
[----:B------:R-:W-:Y:S01]  /*04d0*/  FMUL R7, R7, R8 ;  /* 0x0000000807077220 */ /* 0x000fe20000400000 */
[----:B------:R-:W-:-:S02]  /*04e0*/  FMUL R13, R13, R10 ;  /* 0x0000000a0d0d7220 */ /* 0x000fc40000400000 */
[----:B------:R-:W-:Y:S01]  /*04f0*/  FMUL R6, R6, R11 ;  /* 0x0000000b06067220 */ /* 0x000fe20000400000 */
[----:B-----5:R-:W-:Y:S01]  /*0500*/  FFMA R7, R16, R7, R20 ;  /* 0x0000000710077223 */ /* 0x020fe20000000014 */
[----:B------:R-:W-:Y:S01]  /*0510*/  FFMA R14, R17, R14, R21 ;  /* 0x0000000e110e7223 */ /* 0x000fe20000000015 */
[----:B------:R-:W-:Y:S01]  /*0520*/  FFMA R13, R18, R13, R22 ;  /* 0x0000000d120d7223 */ /* 0x000fe20000000016 */
[----:B------:R-:W-:Y:S02]  /*0530*/  FFMA R6, R19, R6, R23 ;  /* 0x0000000613067223 */ /* 0x000fe40000000017 */
[----:B------:R-:W-:Y:S01]  /*0540*/  FSETP.GEU.AND P3, PT, R7, -R24, PT ;  /* 0x800000180700720b */ /* 0x000fe20003f6e000 */
[----:B------:R-:W-:Y:S01]  /*0550*/  FADD R7, R24, R7 ;  /* 0x0000000718077221 */ /* 0x000fe20000000000 */
[----:B------:R-:W-:Y:S01]  /*0560*/  FSETP.GEU.AND P2, PT, R14, -R25, PT ;  /* 0x800000190e00720b */ /* 0x000fe20003f4e000 */
[----:B------:R-:W-:Y:S01]  /*0570*/  FADD R14, R25, R14 ;  /* 0x0000000e190e7221 */ /* 0x000fe20000000000 */
[----:B------:R-:W-:Y:S01]  /*0580*/  FSETP.GEU.AND P1, PT, R13, -R26, PT ;  /* 0x8000001a0d00720b */ /* 0x000fe20003f2e000 */
[----:B------:R-:W-:Y:S01]  /*0590*/  FADD R13, R26, R13 ;  /* 0x0000000d1a0d7221 */ /* 0x000fe20000000000 */
[----:B------:R-:W-:Y:S01]  /*05a0*/  FSETP.GEU.AND P0, PT, R6, -R27, PT ;  /* 0x8000001b0600720b */ /* 0x000fe20003f0e000 */
[----:B------:R-:W-:Y:S01]  /*05b0*/  FADD R6, R27, R6 ;  /* 0x000000061b067221 */ /* 0x000fe20000000000 */
[----:B0-----:R-:W-:Y:S01]  /*05c0*/  IMAD.WIDE R2, R0, 0x4, R2 ;  /* 0x0000000400027825 */ /* 0x001fe200078e0202 */
[----:B------:R-:W-:-:S02]  /*05d0*/  SEL R8, R7, RZ, P3 ;  /* 0x000000ff07087207 */ /* 0x000fc40001800000 */
[----:B------:R-:W-:Y:S02]  /*05e0*/  SEL R9, R14, RZ, P2 ;  /* 0x000000ff0e097207 */ /* 0x000fe40001000000 */
[----:B------:R-:W-:Y:S02]  /*05f0*/  SEL R10, R13, RZ, P1 ;  /* 0x000000ff0d0a7207 */ /* 0x000fe40000800000 */
[----:B------:R-:W-:-:S05]  /*0600*/  SEL R11, R6, RZ, P0 ;  /* 0x000000ff060b7207 */ /* 0x000fca0000000000 */
[----:B------:R-:W-:Y:S01]  /*0610*/  STG.E.128 desc[UR4][R2.64], R8 ;  /* 0x0000000802007986 */ /* 0x000fe2000c101d04 */
[----:B------:R-:W-:Y:S05]  /*0620*/  EXIT ;  /* 0x000000000000794d */ /* 0x000fea0003800000 */
.L_x_0:
[----:B------:R-:W-:-:S00]  /*0630*/  BRA `(.L_x_0) ;  /* 0xfffffffc00fc7947 */ /* 0x000fc0000383ffff */
[----:B------:R-:W-:-:S00]  /*0640*/  NOP ;  /* 0x0000000000007918 */ /* 0x000fc00000000000 */
        /* <DEDUP_REMOVED lines=11> */
.L_x_1:


//--------------------- .nv.global.init           --------------------------
	.section	.nv.global.init,"aw",@progbits
.nv.global.init:
	.type		_$_str,@object
	.size		_$_str,(_$_str_$_2 - _$_str)
_$_str:
        /*0000*/ 	.byte	0x5f, 0x5f, 0x43, 0x55, 0x44, 0x41, 0x5f, 0x46, 0x54, 0x5a, 0x00
	.type		_$_str_$_2,@object
	.size		_$_str_$_2,(.L_1 - _$_str_$_2)
_$_str_$_2:
        /*000b*/ 	.byte	0x5f, 0x5f, 0x43, 0x55, 0x44, 0x41, 0x5f, 0x50, 0x52, 0x45, 0x43, 0x5f, 0x53, 0x51, 0x52, 0x54
        /*001b*/ 	.byte	0x00
.L_1:


//--------------------- .nv.constant0.triton_poi_fused__native_batch_norm_legit_no_training_add_relu_16 --------------------------
	.section	.nv.constant0.triton_poi_fused__native_batch_norm_legit_no_training_add_relu_16,"a",@progbits
	.sectionflags	@""
	.align	4
.nv.constant0.triton_poi_fused__native_batch_norm_legit_no_training_add_relu_16:
	.zero		588
